	.headerflags	@"EF_CUDA_TEXMODE_UNIFIED EF_CUDA_64BIT_ADDRESS EF_CUDA_ACCELERATORS EF_CUDA_SM90 EF_CUDA_VIRTUAL_SM(EF_CUDA_SM90)"
	.elftype	@"ET_EXEC"


//--------------------- .nv.info                  --------------------------
	.section	.nv.info,"",@"SHT_CUDA_INFO"
	.align	4


	//----- nvinfo : EIATTR_REGCOUNT
	.align		4
        /*0000*/ 	.byte	0x04, 0x2f
        /*0002*/ 	.short	(.L_3 - .L_2)
	.align		4
.L_2:
        /*0004*/ 	.word	index@(triton_poi_fused__native_batch_norm_legit_no_training_15)
        /*0008*/ 	.word	0x00000016


	//----- nvinfo : EIATTR_MIN_STACK_SIZE
	.align		4
.L_3:
        /*000c*/ 	.byte	0x04, 0x12
        /*000e*/ 	.short	(.L_5 - .L_4)
	.align		4
.L_4:
        /*0010*/ 	.word	index@(triton_poi_fused__native_batch_norm_legit_no_training_15)
        /*0014*/ 	.word	0x00000000


	//----- nvinfo : EIATTR_FRAME_SIZE
	.align		4
.L_5:
        /*0018*/ 	.byte	0x04, 0x11
        /*001a*/ 	.short	(.L_7 - .L_6)
	.align		4
.L_6:
        /*001c*/ 	.word	index@(triton_poi_fused__native_batch_norm_legit_no_training_15)
        /*0020*/ 	.word	0x00000000


	//----- nvinfo : EIATTR_MIN_STACK_SIZE
	.align		4
.L_7:
        /*0024*/ 	.byte	0x04, 0x12
        /*0026*/ 	.short	(.L_9 - .L_8)
	.align		4
.L_8:
        /*0028*/ 	.word	index@(triton_poi_fused__native_batch_norm_legit_no_training_15)
        /*002c*/ 	.word	0x00000000
.L_9:


//--------------------- .nv.info.triton_poi_fused__native_batch_norm_legit_no_training_15 --------------------------
	.section	.nv.info.triton_poi_fused__native_batch_norm_legit_no_training_15,"",@"SHT_CUDA_INFO"
	.sectionflags	@""
	.align	4


	//----- nvinfo : EIATTR_CUDA_API_VERSION
	.align		4
        /*0000*/ 	.byte	0x04, 0x37
        /*0002*/ 	.short	(.L_11 - .L_10)
.L_10:
        /*0004*/ 	.word	0x0000007c


	//----- nvinfo : EIATTR_KPARAM_INFO
	.align		4
.L_11:
        /*0008*/ 	.byte	0x04, 0x17
        /*000a*/ 	.short	(.L_13 - .L_12)
.L_12:
        /*000c*/ 	.word	0x00000000
        /*0010*/ 	.short	0x0006
        /*0012*/ 	.short	0x0030
        /*0014*/ 	.byte	0x00, 0xf0, 0x11, 0x00


	//----- nvinfo : EIATTR_KPARAM_INFO
	.align		4
.L_13:
        /*0018*/ 	.byte	0x04, 0x17
        /*001a*/ 	.short	(.L_15 - .L_14)
.L_14:
        /*001c*/ 	.word	0x00000000
        /*0020*/ 	.short	0x0005
        /*0022*/ 	.short	0x0028
        /*0024*/ 	.byte	0x00, 0xf4, 0x21, 0x00


	//----- nvinfo : EIATTR_KPARAM_INFO
	.align		4
.L_15:
        /*0028*/ 	.byte	0x04, 0x17
        /*002a*/ 	.short	(.L_17 - .L_16)
.L_16:
        /*002c*/ 	.word	0x00000000
        /*0030*/ 	.short	0x0004
        /*0032*/ 	.short	0x0020
        /*0034*/ 	.byte	0x00, 0xf4, 0x21, 0x00


	//----- nvinfo : EIATTR_KPARAM_INFO
	.align		4
.L_17:
        /*0038*/ 	.byte	0x04, 0x17
        /*003a*/ 	.short	(.L_19 - .L_18)
.L_18:
        /*003c*/ 	.word	0x00000000
        /*0040*/ 	.short	0x0003
        /*0042*/ 	.short	0x0018
        /*0044*/ 	.byte	0x00, 0xf4, 0x21, 0x00


	//----- nvinfo : EIATTR_KPARAM_INFO
	.align		4
.L_19:
        /*0048*/ 	.byte	0x04, 0x17
        /*004a*/ 	.short	(.L_21 - .L_20)
.L_20:
        /*004c*/ 	.word	0x00000000
        /*0050*/ 	.short	0x0002
        /*0052*/ 	.short	0x0010
        /*0054*/ 	.byte	0x00, 0xf4, 0x21, 0x00


	//----- nvinfo : EIATTR_KPARAM_INFO
	.align		4
.L_21:
        /*0058*/ 	.byte	0x04, 0x17
        /*005a*/ 	.short	(.L_23 - .L_22)
.L_22:
        /*005c*/ 	.word	0x00000000
        /*0060*/ 	.short	0x0001
        /*0062*/ 	.short	0x0008
        /*0064*/ 	.byte	0x00, 0xf4, 0x21, 0x00


	//----- nvinfo : EIATTR_KPARAM_INFO
	.align		4
.L_23:
        /*0068*/ 	.byte	0x04, 0x17
        /*006a*/ 	.short	(.L_25 - .L_24)
.L_24:
        /*006c*/ 	.word	0x00000000
        /*0070*/ 	.short	0x0000
        /*0072*/ 	.short	0x0000
        /*0074*/ 	.byte	0x00, 0xf4, 0x21, 0x00


	//----- nvinfo : EIATTR_SPARSE_MMA_MASK
	.align		4
.L_25:
        /*0078*/ 	.byte	0x03, 0x50
        /*007a*/ 	.short	0x0000


	//----- nvinfo : EIATTR_MAXREG_COUNT
	.align		4
        /*007c*/ 	.byte	0x03, 0x1b
        /*007e*/ 	.short	0x00ff


	//----- nvinfo : EIATTR_EXIT_INSTR_OFFSETS
	.align		4
        /*0080*/ 	.byte	0x04, 0x1c
        /*0082*/ 	.short	(.L_27 - .L_26)


	//   ....[0]....
.L_26:
        /*0084*/ 	.word	0x00000450


	//   ....[1]....
        /*0088*/ 	.word	0x00000470


	//----- nvinfo : EIATTR_REQNTID
	.align		4
.L_27:
        /*008c*/ 	.byte	0x04, 0x10
        /*008e*/ 	.short	(.L_29 - .L_28)
.L_28:
        /*0090*/ 	.word	0x00000080
        /*0094*/ 	.word	0x00000001
        /*0098*/ 	.word	0x00000001


	//----- nvinfo : EIATTR_CBANK_PARAM_SIZE
	.align		4
.L_29:
        /*009c*/ 	.byte	0x03, 0x19
        /*009e*/ 	.short	0x0034


	//----- nvinfo : EIATTR_PARAM_CBANK
	.align		4
        /*00a0*/ 	.byte	0x04, 0x0a
        /*00a2*/ 	.short	(.L_31 - .L_30)
	.align		4
.L_30:
        /*00a4*/ 	.word	index@(.nv.constant0.triton_poi_fused__native_batch_norm_legit_no_training_15)
        /*00a8*/ 	.short	0x0210
        /*00aa*/ 	.short	0x0034


	//----- nvinfo : EIATTR_SW_WAR
	.align		4
.L_31:
        /*00ac*/ 	.byte	0x04, 0x36
        /*00ae*/ 	.short	(.L_33 - .L_32)
.L_32:
        /*00b0*/ 	.word	0x00000008
.L_33:


//--------------------- .nv.callgraph             --------------------------
	.section	.nv.callgraph,"",@"SHT_CUDA_CALLGRAPH"
	.align	4
	.sectionentsize	8
	.align		4
        /*0000*/ 	.word	0x00000000
	.align		4
        /*0004*/ 	.word	0xffffffff
	.align		4
        /*0008*/ 	.word	0x00000000
	.align		4
        /*000c*/ 	.word	0xfffffffe
	.align		4
        /*0010*/ 	.word	0x00000000
	.align		4
        /*0014*/ 	.word	0xfffffffd
	.align		4
        /*0018*/ 	.word	0x00000000
	.align		4
        /*001c*/ 	.word	0xfffffffc


//--------------------- .nv.constant4             --------------------------
	.section	.nv.constant4,"a",@progbits
	.align	8
	.align		8
.nv.constant4:
        /*0000*/ 	.dword	_$_str
	.align		8
        /*0008*/ 	.dword	_$_str_$_2


//--------------------- .text.triton_poi_fused__native_batch_norm_legit_no_training_15 --------------------------
	.section	.text.triton_poi_fused__native_batch_norm_legit_no_training_15,"ax",@progbits
	.align	128
        .global         triton_poi_fused__native_batch_norm_legit_no_training_15
        .type           triton_poi_fused__native_batch_norm_legit_no_training_15,@function
        .size           triton_poi_fused__native_batch_norm_legit_no_training_15,(.L_x_1 - triton_poi_fused__native_batch_norm_legit_no_training_15)
        .other          triton_poi_fused__native_batch_norm_legit_no_training_15,@"STO_CUDA_ENTRY STV_DEFAULT"
triton_poi_fused__native_batch_norm_legit_no_training_15:
.text.triton_poi_fused__native_batch_norm_legit_no_training_15:
[----:B------:R-:W0:Y:S01]  /*0000*/  LDC R1, c[0x0][0x28] ;  /* 0x00000a00ff017b82 */ /* 0x000e220000000800 */
[----:B------:R-:W1:Y:S07]  /*0010*/  S2R R0, SR_TID.X ;  /* 0x0000000000007919 */ /* 0x000e6e0000002100 */
[----:B------:R-:W2:Y:S01]  /*0020*/  LDC.64 R8, c[0x0][0x220] ;  /* 0x00008800ff087b82 */ /* 0x000ea20000000a00 */
[----:B------:R-:W-:Y:S01]  /*0030*/  ULDC.64 UR4, c[0x0][0x208] ;  /* 0x0000820000047ab9 */ /* 0x000fe20000000a00 */
[----:B------:R-:W3:Y:S06]  /*0040*/  S2R R5, SR_CTAID.X ;  /* 0x0000000000057919 */ /* 0x000eec0000002500 */
[----:B------:R-:W4:Y:S08]  /*0050*/  LDC.64 R14, c[0x0][0x218] ;  /* 0x00008600ff0e7b82 */ /* 0x000f300000000a00 */
[----:B------:R-:W5:Y:S08]  /*0060*/  LDC.64 R12, c[0x0][0x210] ;  /* 0x00008400ff0c7b82 */ /* 0x000f700000000a00 */
[----:B------:R-:W4:Y:S01]  /*0070*/  LDC.64 R16, c[0x0][0x228] ;  /* 0x00008a00ff107b82 */ /* 0x000f220000000a00 */
[----:B-1----:R-:W-:-:S07]  /*0080*/  SHF.L.U32 R0, R0, 0x1, RZ ;  /* 0x0000000100007819 */ /* 0x002fce00000006ff */
[----:B------:R-:W1:Y:S01]  /*0090*/  LDC.64 R18, c[0x0][0x230] ;  /* 0x00008c00ff127b82 */ /* 0x000e620000000a00 */
[----:B---3--:R-:W-:Y:S02]  /*00a0*/  SHF.R.S32.HI R3, RZ, 0x17, R5 ;  /* 0x00000017ff037819 */ /* 0x008fe40000011405 */
[----:B------:R-:W-:Y:S02]  /*00b0*/  LOP3.LUT R0, R0, 0xfe, RZ, 0xc0, !PT ;  /* 0x000000fe00007812 */ /* 0x000fe400078ec0ff */
[----:B------:R-:W-:Y:S02]  /*00c0*/  SGXT R3, R3, 0x1 ;  /* 0x000000010303781a */ /* 0x000fe40000000200 */
[----:B------:R-:W-:-:S04]  /*00d0*/  LEA R0, R5, R0, 0x8 ;  /* 0x0000000005007211 */ /* 0x000fc800078e40ff */
[----:B------:R-:W-:Y:S02]  /*00e0*/  LEA.HI R3, R3, R0, RZ, 0x4 ;  /* 0x0000000003037211 */ /* 0x000fe400078f20ff */
[----:B------:R-:W-:Y:S02]  /*00f0*/  ISETP.GE.AND P4, PT, R0, 0xc00, PT ;  /* 0x00000c000000780c */ /* 0x000fe40003f86270 */
[----:B------:R-:W-:-:S05]  /*0100*/  SHF.R.S32.HI R3, RZ, 0x4, R3 ;  /* 0x00000004ff037819 */ /* 0x000fca0000011403 */
[----:B------:R-:W-:-:S05]  /*0110*/  IMAD.HI R2, R3, 0x2aaaaaab, RZ ;  /* 0x2aaaaaab03027827 */ /* 0x000fca00078e02ff */
[----:B------:R-:W-:-:S04]  /*0120*/  SHF.R.U32.HI R5, RZ, 0x1f, R2 ;  /* 0x0000001fff057819 */ /* 0x000fc80000011602 */
[----:B------:R-:W-:Y:S02]  /*0130*/  LEA.HI R2, R2, R5, RZ, 0x1d ;  /* 0x0000000502027211 */ /* 0x000fe400078fe8ff */
[----:B------:R-:W-:-:S03]  /*0140*/  CS2R R4, SRZ ;  /* 0x0000000000047805 */ /* 0x000fc6000001ff00 */
[----:B------:R-:W-:-:S04]  /*0150*/  IMAD R11, R2, -0x30, R3 ;  /* 0xffffffd0020b7824 */ /* 0x000fc800078e0203 */
[----:B--2---:R-:W-:-:S05]  /*0160*/  IMAD.WIDE R8, R11, 0x4, R8 ;  /* 0x000000040b087825 */ /* 0x004fca00078e0208 */
[----:B------:R-:W2:Y:S04]  /*0170*/  @!P4 LDG.E.EL R4, desc[UR4][R8.64] ;  /* 0x000000040804c981 */ /* 0x000ea8000c2e1900 */
[----:B------:R3:W2:Y:S01]  /*0180*/  @!P4 LDG.E.EL R5, desc[UR4][R8.64] ;  /* 0x000000040805c981 */ /* 0x0006a2000c2e1900 */
[----:B------:R-:W-:Y:S02]  /*0190*/  CS2R R6, SRZ ;  /* 0x0000000000067805 */ /* 0x000fe4000001ff00 */
[----:B------:R-:W-:Y:S01]  /*01a0*/  CS2R R2, SRZ ;  /* 0x0000000000027805 */ /* 0x000fe2000001ff00 */
[----:B----4-:R-:W-:-:S04]  /*01b0*/  IMAD.WIDE R14, R11, 0x4, R14 ;  /* 0x000000040b0e7825 */ /* 0x010fc800078e020e */
[----:B-----5:R-:W-:Y:S01]  /*01c0*/  IMAD.WIDE R12, R0, 0x4, R12 ;  /* 0x00000004000c7825 */ /* 0x020fe200078e020c */
[----:B------:R-:W4:Y:S04]  /*01d0*/  @!P4 LDG.E.EL R6, desc[UR4][R14.64] ;  /* 0x000000040e06c981 */ /* 0x000f28000c2e1900 */
[----:B------:R-:W4:Y:S01]  /*01e0*/  @!P4 LDG.E.64 R2, desc[UR4][R12.64] ;  /* 0x000000040c02c981 */ /* 0x000f22000c1e1b00 */
[C---:B0-----:R-:W-:Y:S01]  /*01f0*/  IMAD.WIDE R16, R11.reuse, 0x4, R16 ;  /* 0x000000040b107825 */ /* 0x041fe200078e0210 */
[----:B---3--:R-:W-:Y:S02]  /*0200*/  CS2R R8, SRZ ;  /* 0x0000000000087805 */ /* 0x008fe4000001ff00 */
[----:B------:R0:W3:Y:S01]  /*0210*/  @!P4 LDG.E.EL R7, desc[UR4][R14.64] ;  /* 0x000000040e07c981 */ /* 0x0000e2000c2e1900 */
[----:B-1----:R-:W-:Y:S01]  /*0220*/  IMAD.WIDE R18, R11, 0x4, R18 ;  /* 0x000000040b127825 */ /* 0x002fe200078e0212 */
[----:B------:R-:W-:-:S04]  /*0230*/  CS2R R10, SRZ ;  /* 0x00000000000a7805 */ /* 0x000fc8000001ff00 */
[----:B------:R-:W5:Y:S04]  /*0240*/  @!P4 LDG.E.EL R8, desc[UR4][R18.64] ;  /* 0x000000041208c981 */ /* 0x000f68000c2e1900 */
[----:B------:R-:W5:Y:S04]  /*0250*/  @!P4 LDG.E.EL R11, desc[UR4][R16.64] ;  /* 0x00000004100bc981 */ /* 0x000f68000c2e1900 */
[----:B------:R-:W3:Y:S04]  /*0260*/  @!P4 LDG.E.EL R10, desc[UR4][R16.64] ;  /* 0x00000004100ac981 */ /* 0x000ee8000c2e1900 */
[----:B------:R-:W3:Y:S01]  /*0270*/  @!P4 LDG.E.EL R9, desc[UR4][R18.64] ;  /* 0x000000041209c981 */ /* 0x000ee2000c2e1900 */
[----:B0-----:R-:W-:Y:S01]  /*0280*/  HFMA2.MMA R15, -RZ, RZ, 1.625, 0 ;  /* 0x3e800000ff0f7435 */ /* 0x001fe200000001ff */
[----:B--2---:R-:W-:Y:S01]  /*0290*/  FADD R4, R4, 9.9999997473787516356e-06 ;  /* 0x3727c5ac04047421 */ /* 0x004fe20000000000 */
[----:B------:R-:W-:-:S03]  /*02a0*/  FADD R12, R5, 9.9999997473787516356e-06 ;  /* 0x3727c5ac050c7421 */ /* 0x000fc60000000000 */
[----:B------:R0:W1:Y:S08]  /*02b0*/  MUFU.SQRT R13, R4 ;  /* 0x00000004000d7308 */ /* 0x0000700000002000 */
[----:B------:R-:W2:Y:S01]  /*02c0*/  MUFU.SQRT R14, R12 ;  /* 0x0000000c000e7308 */ /* 0x000ea20000002000 */
[----:B0-----:R-:W0:Y:S01]  /*02d0*/  LDC.64 R4, c[0x0][0x238] ;  /* 0x00008e00ff047b82 */ /* 0x001e220000000a00 */
[----:B-1----:R-:W-:-:S02]  /*02e0*/  FSETP.GT.AND P0, PT, R13, 8.50705917302346158658e+37, PT ;  /* 0x7e8000000d00780b */ /* 0x002fc40003f04000 */
[----:B------:R-:W-:Y:S02]  /*02f0*/  FSETP.GEU.AND P2, PT, R13, 1.175494350822287508e-38, PT ;  /* 0x008000000d00780b */ /* 0x000fe40003f4e000 */
[C---:B--2---:R-:W-:Y:S02]  /*0300*/  FSETP.GT.AND P1, PT, R14.reuse, 8.50705917302346158658e+37, PT ;  /* 0x7e8000000e00780b */ /* 0x044fe40003f24000 */
[----:B------:R-:W-:-:S07]  /*0310*/  FSETP.GEU.AND P3, PT, R14, 1.175494350822287508e-38, PT ;  /* 0x008000000e00780b */ /* 0x000fce0003f6e000 */
[----:B------:R-:W-:-:S04]  /*0320*/  @P0 FMUL R13, R13, 0.25 ;  /* 0x3e8000000d0d0820 */ /* 0x000fc80000400000 */
[----:B------:R-:W-:Y:S01]  /*0330*/  @!P2 FMUL R13, R13, 16777216 ;  /* 0x4b8000000d0da820 */ /* 0x000fe20000400000 */
[----:B------:R-:W-:-:S04]  /*0340*/  @P1 FMUL R14, R14, 0.25 ;  /* 0x3e8000000e0e1820 */ /* 0x000fc80000400000 */
[----:B------:R-:W-:Y:S01]  /*0350*/  @!P3 FMUL R14, R14, 16777216 ;  /* 0x4b8000000e0eb820 */ /* 0x000fe20000400000 */
[----:B------:R-:W1:Y:S01]  /*0360*/  MUFU.RCP R13, R13 ;  /* 0x0000000d000d7308 */ /* 0x000e620000001000 */
[----:B------:R-:W-:-:S07]  /*0370*/  FSEL R12, R15, 1, P0 ;  /* 0x3f8000000f0c7808 */ /* 0x000fce0000000000 */
[----:B------:R-:W2:Y:S01]  /*0380*/  MUFU.RCP R14, R14 ;  /* 0x0000000e000e7308 */ /* 0x000ea20000001000 */
[----:B------:R-:W-:Y:S01]  /*0390*/  FSEL R15, R15, 1, P1 ;  /* 0x3f8000000f0f7808 */ /* 0x000fe20000800000 */
[----:B------:R-:W-:Y:S01]  /*03a0*/  @!P2 FMUL R12, R12, 16777216 ;  /* 0x4b8000000c0ca820 */ /* 0x000fe20000400000 */
[----:B----4-:R-:W-:-:S03]  /*03b0*/  FADD R3, -R6, R3 ;  /* 0x0000000306037221 */ /* 0x010fc60000000100 */
[----:B------:R-:W-:Y:S01]  /*03c0*/  @!P3 FMUL R15, R15, 16777216 ;  /* 0x4b8000000f0fb820 */ /* 0x000fe20000400000 */
[----:B---3--:R-:W-:Y:S01]  /*03d0*/  FADD R2, -R7, R2 ;  /* 0x0000000207027221 */ /* 0x008fe20000000100 */
[----:B-1----:R-:W-:Y:S02]  /*03e0*/  FMUL R13, R13, R12 ;  /* 0x0000000c0d0d7220 */ /* 0x002fe40000400000 */
[----:B--2---:R-:W-:Y:S02]  /*03f0*/  FMUL R6, R14, R15 ;  /* 0x0000000f0e067220 */ /* 0x004fe40000400000 */
[----:B------:R-:W-:Y:S02]  /*0400*/  FMUL R13, R2, R13 ;  /* 0x0000000d020d7220 */ /* 0x000fe40000400000 */
[----:B------:R-:W-:Y:S01]  /*0410*/  FMUL R6, R3, R6 ;  /* 0x0000000603067220 */ /* 0x000fe20000400000 */
[----:B0-----:R-:W-:-:S04]  /*0420*/  IMAD.WIDE R4, R0, 0x4, R4 ;  /* 0x0000000400047825 */ /* 0x001fc800078e0204 */
[----:B-----5:R-:W-:Y:S01]  /*0430*/  FFMA R8, R13, R11, R8 ;  /* 0x0000000b0d087223 */ /* 0x020fe20000000008 */
[----:B------:R-:W-:Y:S01]  /*0440*/  FFMA R9, R6, R10, R9 ;  /* 0x0000000a06097223 */ /* 0x000fe20000000009 */
[----:B------:R-:W-:Y:S06]  /*0450*/  @P4 EXIT ;  /* 0x000000000000494d */ /* 0x000fec0003800000 */
[----:B------:R-:W-:Y:S01]  /*0460*/  STG.E.64 desc[UR4][R4.64], R8 ;  /* 0x0000000804007986 */ /* 0x000fe2000c101b04 */
[----:B------:R-:W-:Y:S05]  /*0470*/  EXIT ;  /* 0x000000000000794d */ /* 0x000fea0003800000 */
.L_x_0:
[----:B------:R-:W-:-:S00]  /*0480*/  BRA `(.L_x_0) ;  /* 0xfffffffc00fc7947 */ /* 0x000fc0000383ffff */
[----:B------:R-:W-:-:S00]  /*0490*/  NOP ;  /* 0x0000000000007918 */ /* 0x000fc00000000000 */
        /* <DEDUP_REMOVED lines=14> */
.L_x_1:


//--------------------- .nv.global.init           --------------------------
	.section	.nv.global.init,"aw",@progbits
.nv.global.init:
	.type		_$_str,@object
	.size		_$_str,(_$_str_$_2 - _$_str)
_$_str:
        /*0000*/ 	.byte	0x5f, 0x5f, 0x43, 0x55, 0x44, 0x41, 0x5f, 0x46, 0x54, 0x5a, 0x00
	.type		_$_str_$_2,@object
	.size		_$_str_$_2,(.L_1 - _$_str_$_2)
_$_str_$_2:
        /*000b*/ 	.byte	0x5f, 0x5f, 0x43, 0x55, 0x44, 0x41, 0x5f, 0x50, 0x52, 0x45, 0x43, 0x5f, 0x53, 0x51, 0x52, 0x54
        /*001b*/ 	.byte	0x00
.L_1:


//--------------------- .nv.constant0.triton_poi_fused__native_batch_norm_legit_no_training_15 --------------------------
	.section	.nv.constant0.triton_poi_fused__native_batch_norm_legit_no_training_15,"a",@progbits
	.sectionflags	@""
	.align	4
.nv.constant0.triton_poi_fused__native_batch_norm_legit_no_training_15:
	.zero		580
